	.headerflags	@"EF_CUDA_TEXMODE_UNIFIED EF_CUDA_64BIT_ADDRESS EF_CUDA_ACCELERATORS EF_CUDA_SM90 EF_CUDA_VIRTUAL_SM(EF_CUDA_SM90)"
	.elftype	@"ET_EXEC"


//--------------------- .nv.info                  --------------------------
	.section	.nv.info,"",@"SHT_CUDA_INFO"
	.align	4


	//----- nvinfo : EIATTR_REGCOUNT
	.align		4
        /*0000*/ 	.byte	0x04, 0x2f
        /*0002*/ 	.short	(.L_1 - .L_0)
	.align		4
.L_0:
        /*0004*/ 	.word	index@(triton_poi_fused_convolution_leaky_relu_2)
        /*0008*/ 	.word	0x0000001f


	//----- nvinfo : EIATTR_MIN_STACK_SIZE
	.align		4
.L_1:
        /*000c*/ 	.byte	0x04, 0x12
        /*000e*/ 	.short	(.L_3 - .L_2)
	.align		4
.L_2:
        /*0010*/ 	.word	index@(triton_poi_fused_convolution_leaky_relu_2)
        /*0014*/ 	.word	0x00000000


	//----- nvinfo : EIATTR_FRAME_SIZE
	.align		4
.L_3:
        /*0018*/ 	.byte	0x04, 0x11
        /*001a*/ 	.short	(.L_5 - .L_4)
	.align		4
.L_4:
        /*001c*/ 	.word	index@(triton_poi_fused_convolution_leaky_relu_2)
        /*0020*/ 	.word	0x00000000


	//----- nvinfo : EIATTR_MIN_STACK_SIZE
	.align		4
.L_5:
        /*0024*/ 	.byte	0x04, 0x12
        /*0026*/ 	.short	(.L_7 - .L_6)
	.align		4
.L_6:
        /*0028*/ 	.word	index@(triton_poi_fused_convolution_leaky_relu_2)
        /*002c*/ 	.word	0x00000000
.L_7:


//--------------------- .nv.info.triton_poi_fused_convolution_leaky_relu_2 --------------------------
	.section	.nv.info.triton_poi_fused_convolution_leaky_relu_2,"",@"SHT_CUDA_INFO"
	.sectionflags	@""
	.align	4


	//----- nvinfo : EIATTR_CUDA_API_VERSION
	.align		4
        /*0000*/ 	.byte	0x04, 0x37
        /*0002*/ 	.short	(.L_9 - .L_8)
.L_8:
        /*0004*/ 	.word	0x0000007c


	//----- nvinfo : EIATTR_KPARAM_INFO
	.align		4
.L_9:
        /*0008*/ 	.byte	0x04, 0x17
        /*000a*/ 	.short	(.L_11 - .L_10)
.L_10:
        /*000c*/ 	.word	0x00000000
        /*0010*/ 	.short	0x0003
        /*0012*/ 	.short	0x0018
        /*0014*/ 	.byte	0x00, 0xf0, 0x11, 0x00


	//----- nvinfo : EIATTR_KPARAM_INFO
	.align		4
.L_11:
        /*0018*/ 	.byte	0x04, 0x17
        /*001a*/ 	.short	(.L_13 - .L_12)
.L_12:
        /*001c*/ 	.word	0x00000000
        /*0020*/ 	.short	0x0002
        /*0022*/ 	.short	0x0010
        /*0024*/ 	.byte	0x00, 0xf4, 0x21, 0x00


	//----- nvinfo : EIATTR_KPARAM_INFO
	.align		4
.L_13:
        /*0028*/ 	.byte	0x04, 0x17
        /*002a*/ 	.short	(.L_15 - .L_14)
.L_14:
        /*002c*/ 	.word	0x00000000
        /*0030*/ 	.short	0x0001
        /*0032*/ 	.short	0x0008
        /*0034*/ 	.byte	0x00, 0xf4, 0x21, 0x00


	//----- nvinfo : EIATTR_KPARAM_INFO
	.align		4
.L_15:
        /*0038*/ 	.byte	0x04, 0x17
        /*003a*/ 	.short	(.L_17 - .L_16)
.L_16:
        /*003c*/ 	.word	0x00000000
        /*0040*/ 	.short	0x0000
        /*0042*/ 	.short	0x0000
        /*0044*/ 	.byte	0x00, 0xf4, 0x21, 0x00


	//----- nvinfo : EIATTR_SPARSE_MMA_MASK
	.align		4
.L_17:
        /*0048*/ 	.byte	0x03, 0x50
        /*004a*/ 	.short	0x0000


	//----- nvinfo : EIATTR_MAXREG_COUNT
	.align		4
        /*004c*/ 	.byte	0x03, 0x1b
        /*004e*/ 	.short	0x00ff


	//----- nvinfo : EIATTR_EXIT_INSTR_OFFSETS
	.align		4
        /*0050*/ 	.byte	0x04, 0x1c
        /*0052*/ 	.short	(.L_19 - .L_18)


	//   ....[0]....
.L_18:
        /*0054*/ 	.word	0x00000540


	//----- nvinfo : EIATTR_REQNTID
	.align		4
.L_19:
        /*0058*/ 	.byte	0x04, 0x10
        /*005a*/ 	.short	(.L_21 - .L_20)
.L_20:
        /*005c*/ 	.word	0x00000080
        /*0060*/ 	.word	0x00000001
        /*0064*/ 	.word	0x00000001


	//----- nvinfo : EIATTR_CBANK_PARAM_SIZE
	.align		4
.L_21:
        /*0068*/ 	.byte	0x03, 0x19
        /*006a*/ 	.short	0x001c


	//----- nvinfo : EIATTR_PARAM_CBANK
	.align		4
        /*006c*/ 	.byte	0x04, 0x0a
        /*006e*/ 	.short	(.L_23 - .L_22)
	.align		4
.L_22:
        /*0070*/ 	.word	index@(.nv.constant0.triton_poi_fused_convolution_leaky_relu_2)
        /*0074*/ 	.short	0x0210
        /*0076*/ 	.short	0x001c


	//----- nvinfo : EIATTR_SW_WAR
	.align		4
.L_23:
        /*0078*/ 	.byte	0x04, 0x36
        /*007a*/ 	.short	(.L_25 - .L_24)
.L_24:
        /*007c*/ 	.word	0x00000008
.L_25:


//--------------------- .nv.callgraph             --------------------------
	.section	.nv.callgraph,"",@"SHT_CUDA_CALLGRAPH"
	.align	4
	.sectionentsize	8
	.align		4
        /*0000*/ 	.word	0x00000000
	.align		4
        /*0004*/ 	.word	0xffffffff
	.align		4
        /*0008*/ 	.word	0x00000000
	.align		4
        /*000c*/ 	.word	0xfffffffe
	.align		4
        /*0010*/ 	.word	0x00000000
	.align		4
        /*0014*/ 	.word	0xfffffffd
	.align		4
        /*0018*/ 	.word	0x00000000
	.align		4
        /*001c*/ 	.word	0xfffffffc


//--------------------- .text.triton_poi_fused_convolution_leaky_relu_2 --------------------------
	.section	.text.triton_poi_fused_convolution_leaky_relu_2,"ax",@progbits
	.sectionflags	@"SHF_BARRIERS=1"
	.align	128
        .global         triton_poi_fused_convolution_leaky_relu_2
        .type           triton_poi_fused_convolution_leaky_relu_2,@function
        .size           triton_poi_fused_convolution_leaky_relu_2,(.L_x_1 - triton_poi_fused_convolution_leaky_relu_2)
        .other          triton_poi_fused_convolution_leaky_relu_2,@"STO_CUDA_ENTRY STV_DEFAULT"
triton_poi_fused_convolution_leaky_relu_2:
.text.triton_poi_fused_convolution_leaky_relu_2:
[----:B------:R-:W-:Y:S01]  /*0000*/  LDC R1, c[0x0][0x28] ;  /* 0x00000a00ff017b82 */ /* 0x000fe20000000800 */
[----:B------:R-:W1:Y:S07]  /*0010*/  S2R R12, SR_TID.X ;  /* 0x00000000000c7919 */ /* 0x000e6e0000002100 */
[----:B------:R-:W2:Y:S01]  /*0020*/  LDC.64 R16, c[0x0][0x218] ;  /* 0x00008600ff107b82 */ /* 0x000ea20000000a00 */
[----:B------:R-:W-:Y:S01]  /*0030*/  ULDC.64 UR6, c[0x0][0x208] ;  /* 0x0000820000067ab9 */ /* 0x000fe20000000a00 */
[----:B------:R-:W3:Y:S06]  /*0040*/  S2R R2, SR_CTAID.X ;  /* 0x0000000000027919 */ /* 0x000eec0000002500 */
[----:B------:R-:W4:Y:S01]  /*0050*/  S2UR UR5, SR_CgaCtaId ;  /* 0x00000000000579c3 */ /* 0x000f220000008800 */
[----:B------:R-:W-:Y:S01]  /*0060*/  UMOV UR4, 0x400 ;  /* 0x0000040000047882 */ /* 0x000fe20000000000 */
[----:B------:R-:W-:Y:S01]  /*0070*/  ULDC.64 UR8, c[0x0][0x220] ;  /* 0x0000880000087ab9 */ /* 0x000fe20000000a00 */
[----:B-1----:R-:W-:-:S02]  /*0080*/  IMAD.SHL.U32 R13, R12, 0x8, RZ ;  /* 0x000000080c0d7824 */ /* 0x002fc400078e00ff */
[----:B---3--:R-:W-:Y:S01]  /*0090*/  IMAD.SHL.U32 R0, R2, 0x400, RZ ;  /* 0x0000040002007824 */ /* 0x008fe200078e00ff */
[----:B------:R-:W-:Y:S02]  /*00a0*/  SHF.R.S32.HI R4, RZ, 0x15, R2 ;  /* 0x00000015ff047819 */ /* 0x000fe40000011402 */
[----:B------:R-:W-:Y:S01]  /*00b0*/  LOP3.LUT R13, R13, 0x3f8, RZ, 0xc0, !PT ;  /* 0x000003f80d0d7812 */ /* 0x000fe200078ec0ff */
[----:B------:R-:W1:Y:S01]  /*00c0*/  LDC.64 R2, c[0x0][0x210] ;  /* 0x00008400ff027b82 */ /* 0x000e620000000a00 */
[----:B------:R-:W-:Y:S02]  /*00d0*/  SGXT R4, R4, 0x1 ;  /* 0x000000010404781a */ /* 0x000fe40000000200 */
[----:B------:R-:W-:-:S04]  /*00e0*/  LOP3.LUT R15, R0, R13, RZ, 0xfc, !PT ;  /* 0x0000000d000f7212 */ /* 0x000fc800078efcff */
[----:B------:R-:W-:-:S04]  /*00f0*/  LEA.HI R4, R4, R15, RZ, 0xa ;  /* 0x0000000f04047211 */ /* 0x000fc800078f50ff */
[----:B------:R-:W-:-:S04]  /*0100*/  SHF.R.S32.HI R4, RZ, 0xa, R4 ;  /* 0x0000000aff047819 */ /* 0x000fc80000011404 */
[----:B------:R-:W-:-:S04]  /*0110*/  LEA.HI R5, R4, R4, RZ, 0x6 ;  /* 0x0000000404057211 */ /* 0x000fc800078f30ff */
[----:B------:R-:W-:-:S05]  /*0120*/  LOP3.LUT R5, R5, 0xffffffc0, RZ, 0xc0, !PT ;  /* 0xffffffc005057812 */ /* 0x000fca00078ec0ff */
[----:B------:R-:W-:Y:S02]  /*0130*/  IMAD.IADD R5, R4, 0x1, -R5 ;  /* 0x0000000104057824 */ /* 0x000fe400078e0a05 */
[----:B-1----:R-:W-:-:S04]  /*0140*/  IMAD.WIDE R18, R15, 0x4, R2 ;  /* 0x000000040f127825 */ /* 0x002fc800078e0202 */
[----:B--2---:R-:W-:Y:S01]  /*0150*/  IMAD.WIDE R16, R5, 0x4, R16 ;  /* 0x0000000405107825 */ /* 0x004fe200078e0210 */
[----:B------:R-:W2:Y:S04]  /*0160*/  LDG.E.128 R8, desc[UR6][R18.64] ;  /* 0x0000000612087981 */ /* 0x000ea8000c1e1d00 */
[----:B------:R-:W3:Y:S04]  /*0170*/  LDG.E.128 R4, desc[UR6][R18.64+0x10] ;  /* 0x0000100612047981 */ /* 0x000ee8000c1e1d00 */
[----:B------:R-:W2:Y:S01]  /*0180*/  LDG.E.EL R16, desc[UR6][R16.64] ;  /* 0x0000000610107981 */ /* 0x000ea2000c2e1900 */
[----:B----4-:R-:W-:-:S06]  /*0190*/  UPRMT UR4, UR5, 0x654, UR4 ;  /* 0x0000065405047896 */ /* 0x010fcc0008000004 */
[----:B------:R-:W-:Y:S02]  /*01a0*/  LEA R24, R13, UR4, 0x2 ;  /* 0x000000040d187c11 */ /* 0x000fe4000f8e10ff */
[CC--:B--2---:R-:W-:Y:S01]  /*01b0*/  FSETP.GT.AND P6, PT, R8.reuse, -R16.reuse, PT ;  /* 0x800000100800720b */ /* 0x0c4fe20003fc4000 */
[----:B------:R-:W-:Y:S01]  /*01c0*/  FADD R8, R8, R16 ;  /* 0x0000001008087221 */ /* 0x000fe20000000000 */
[-C--:B------:R-:W-:Y:S02]  /*01d0*/  FSETP.GT.AND P0, PT, R9, -R16.reuse, PT ;  /* 0x800000100900720b */ /* 0x080fe40003f04000 */
[----:B------:R-:W-:Y:S02]  /*01e0*/  SEL R14, RZ, 0x1, !P6 ;  /* 0x00000001ff0e7807 */ /* 0x000fe40007000000 */
[-C--:B------:R-:W-:Y:S02]  /*01f0*/  FSETP.GT.AND P1, PT, R10, -R16.reuse, PT ;  /* 0x800000100a00720b */ /* 0x080fe40003f24000 */
[----:B------:R-:W-:-:S02]  /*0200*/  FSETP.GT.AND P2, PT, R11, -R16, PT ;  /* 0x800000100b00720b */ /* 0x000fc40003f44000 */
[----:B------:R-:W-:Y:S02]  /*0210*/  SEL R21, RZ, 0x1, !P0 ;  /* 0x00000001ff157807 */ /* 0x000fe40004000000 */
[-C--:B---3--:R-:W-:Y:S01]  /*0220*/  FSETP.GT.AND P3, PT, R6, -R16.reuse, PT ;  /* 0x800000100600720b */ /* 0x088fe20003f64000 */
[----:B------:R-:W-:Y:S01]  /*0230*/  @!P6 FMUL R8, R8, 0.10000000149011611938 ;  /* 0x3dcccccd0808e820 */ /* 0x000fe20000400000 */
[-C--:B------:R-:W-:Y:S02]  /*0240*/  FSETP.GT.AND P4, PT, R7, -R16.reuse, PT ;  /* 0x800000100700720b */ /* 0x080fe40003f84000 */
[-C--:B------:R-:W-:Y:S02]  /*0250*/  FSETP.GT.AND P5, PT, R5, -R16.reuse, PT ;  /* 0x800000100500720b */ /* 0x080fe40003fa4000 */
[----:B------:R-:W-:Y:S01]  /*0260*/  FSETP.GT.AND P6, PT, R4, -R16, PT ;  /* 0x800000100400720b */ /* 0x000fe20003fc4000 */
[--C-:B------:R-:W-:Y:S01]  /*0270*/  FADD R9, R9, R16.reuse ;  /* 0x0000001009097221 */ /* 0x100fe20000000000 */
[----:B------:R-:W-:Y:S01]  /*0280*/  SEL R20, RZ, 0x1, !P1 ;  /* 0x00000001ff147807 */ /* 0x000fe20004800000 */
[--C-:B------:R-:W-:Y:S01]  /*0290*/  FADD R10, R10, R16.reuse ;  /* 0x000000100a0a7221 */ /* 0x100fe20000000000 */
[----:B------:R-:W-:Y:S01]  /*02a0*/  SEL R23, RZ, 0x1, !P2 ;  /* 0x00000001ff177807 */ /* 0x000fe20005000000 */
[--C-:B------:R-:W-:Y:S01]  /*02b0*/  FADD R11, R11, R16.reuse ;  /* 0x000000100b0b7221 */ /* 0x100fe20000000000 */
[----:B------:R-:W-:Y:S01]  /*02c0*/  PRMT R14, R14, 0x3340, R21 ;  /* 0x000033400e0e7816 */ /* 0x000fe20000000015 */
[--C-:B------:R-:W-:Y:S01]  /*02d0*/  FADD R6, R6, R16.reuse ;  /* 0x0000001006067221 */ /* 0x100fe20000000000 */
[--C-:B------:R-:W-:Y:S01]  /*02e0*/  FADD R7, R7, R16.reuse ;  /* 0x0000001007077221 */ /* 0x100fe20000000000 */
[--C-:B------:R-:W-:Y:S01]  /*02f0*/  FADD R5, R5, R16.reuse ;  /* 0x0000001005057221 */ /* 0x100fe20000000000 */
[----:B------:R-:W-:Y:S01]  /*0300*/  FADD R4, R4, R16 ;  /* 0x0000001004047221 */ /* 0x000fe20000000000 */
[----:B------:R-:W-:-:S02]  /*0310*/  SEL R18, RZ, 0x1, !P3 ;  /* 0x00000001ff127807 */ /* 0x000fc40005800000 */
[----:B------:R-:W-:Y:S02]  /*0320*/  SEL R21, RZ, 0x1, !P4 ;  /* 0x00000001ff157807 */ /* 0x000fe40006000000 */
[----:B------:R-:W-:Y:S02]  /*0330*/  SEL R16, RZ, 0x1, !P6 ;  /* 0x00000001ff107807 */ /* 0x000fe40007000000 */
[----:B------:R-:W-:Y:S01]  /*0340*/  SEL R19, RZ, 0x1, !P5 ;  /* 0x00000001ff137807 */ /* 0x000fe20006800000 */
[----:B------:R-:W-:Y:S01]  /*0350*/  @!P0 FMUL R9, R9, 0.10000000149011611938 ;  /* 0x3dcccccd09098820 */ /* 0x000fe20000400000 */
[----:B------:R-:W-:Y:S02]  /*0360*/  PRMT R17, R20, 0x3340, R23 ;  /* 0x0000334014117816 */ /* 0x000fe40000000017 */
[----:B------:R-:W-:Y:S02]  /*0370*/  IADD3 R20, P0, R15, UR8, RZ ;  /* 0x000000080f147c10 */ /* 0x000fe4000ff1e0ff */
[----:B------:R-:W-:-:S02]  /*0380*/  PRMT R27, R18, 0x3340, R21 ;  /* 0x00003340121b7816 */ /* 0x000fc40000000015 */
[----:B------:R-:W-:Y:S01]  /*0390*/  PRMT R16, R16, 0x3340, R19 ;  /* 0x0000334010107816 */ /* 0x000fe20000000013 */
[----:B------:R-:W-:Y:S01]  /*03a0*/  @!P1 FMUL R10, R10, 0.10000000149011611938 ;  /* 0x3dcccccd0a0a9820 */ /* 0x000fe20000400000 */
[----:B------:R-:W-:Y:S01]  /*03b0*/  LEA.HI.X.SX32 R21, R15, UR9, 0x1, P0 ;  /* 0x000000090f157c11 */ /* 0x000fe200080f0eff */
[----:B------:R-:W-:Y:S01]  /*03c0*/  @!P2 FMUL R11, R11, 0.10000000149011611938 ;  /* 0x3dcccccd0b0ba820 */ /* 0x000fe20000400000 */
[----:B------:R-:W-:Y:S01]  /*03d0*/  @!P3 FMUL R6, R6, 0.10000000149011611938 ;  /* 0x3dcccccd0606b820 */ /* 0x000fe20000400000 */
[----:B------:R-:W-:Y:S01]  /*03e0*/  @!P4 FMUL R7, R7, 0.10000000149011611938 ;  /* 0x3dcccccd0707c820 */ /* 0x000fe20000400000 */
[----:B------:R-:W-:Y:S01]  /*03f0*/  @!P6 FMUL R4, R4, 0.10000000149011611938 ;  /* 0x3dcccccd0404e820 */ /* 0x000fe20000400000 */
[----:B------:R-:W-:Y:S01]  /*0400*/  @!P5 FMUL R5, R5, 0.10000000149011611938 ;  /* 0x3dcccccd0505d820 */ /* 0x000fe20000400000 */
[----:B------:R-:W-:Y:S02]  /*0410*/  PRMT R26, R14, 0x5410, R17 ;  /* 0x000054100e1a7816 */ /* 0x000fe40000000011 */
[----:B------:R-:W-:Y:S01]  /*0420*/  PRMT R27, R16, 0x5410, R27 ;  /* 0x00005410101b7816 */ /* 0x000fe2000000001b */
[----:B------:R-:W-:Y:S04]  /*0430*/  STS.128 [R24], R8 ;  /* 0x0000000818007388 */ /* 0x000fe80000000c00 */
[----:B------:R-:W-:Y:S04]  /*0440*/  STS.128 [R24+0x10], R4 ;  /* 0x0000100418007388 */ /* 0x000fe80000000c00 */
[----:B------:R-:W-:Y:S01]  /*0450*/  STG.E.64 desc[UR6][R20.64], R26 ;  /* 0x0000001a14007986 */ /* 0x000fe2000c101b06 */
[----:B------:R-:W-:-:S05]  /*0460*/  IMAD.SHL.U32 R23, R12, 0x4, RZ ;  /* 0x000000040c177824 */ /* 0x000fca00078e00ff */
[----:B------:R-:W-:-:S04]  /*0470*/  LOP3.LUT R23, R23, 0x1fc, RZ, 0xc0, !PT ;  /* 0x000001fc17177812 */ /* 0x000fc800078ec0ff */
[----:B------:R-:W-:Y:S01]  /*0480*/  LEA R28, R23, UR4, 0x2 ;  /* 0x00000004171c7c11 */ /* 0x000fe2000f8e10ff */
[----:B------:R-:W-:Y:S01]  /*0490*/  BAR.SYNC.DEFER_BLOCKING 0x0 ;  /* 0x0000000000007b1d */ /* 0x000fe20000010000 */
[----:B------:R-:W-:-:S05]  /*04a0*/  LOP3.LUT R25, R0, R23, RZ, 0xfc, !PT ;  /* 0x0000001700197212 */ /* 0x000fca00078efcff */
[----:B------:R-:W-:Y:S01]  /*04b0*/  ULDC.64 UR4, c[0x0][0x210] ;  /* 0x0000840000047ab9 */ /* 0x000fe20000000a00 */
[----:B------:R-:W1:Y:S04]  /*04c0*/  LDS.128 R16, [R28] ;  /* 0x000000001c107984 */ /* 0x000e680000000c00 */
[----:B------:R-:W2:Y:S01]  /*04d0*/  LDS.128 R12, [R28+0x800] ;  /* 0x000800001c0c7984 */ /* 0x000ea20000000c00 */
[----:B------:R-:W-:Y:S02]  /*04e0*/  SHF.R.S32.HI R0, RZ, 0x1f, R0 ;  /* 0x0000001fff007819 */ /* 0x000fe40000011400 */
[C---:B------:R-:W-:Y:S01]  /*04f0*/  LEA R22, P0, R25.reuse, UR4, 0x2 ;  /* 0x0000000419167c11 */ /* 0x040fe2000f8010ff */
[----:B------:R-:W-:-:S03]  /*0500*/  IMAD.WIDE R2, R25, 0x4, R2 ;  /* 0x0000000419027825 */ /* 0x000fc600078e0202 */
[----:B------:R-:W-:Y:S02]  /*0510*/  LEA.HI.X R23, R25, UR5, R0, 0x2, P0 ;  /* 0x0000000519177c11 */ /* 0x000fe400080f1400 */
[----:B-1----:R-:W-:Y:S04]  /*0520*/  STG.E.128 desc[UR6][R2.64], R16 ;  /* 0x0000001002007986 */ /* 0x002fe8000c101d06 */
[----:B--2---:R-:W-:Y:S01]  /*0530*/  STG.E.128 desc[UR6][R22.64+0x800], R12 ;  /* 0x0008000c16007986 */ /* 0x004fe2000c101d06 */
[----:B------:R-:W-:Y:S05]  /*0540*/  EXIT ;  /* 0x000000000000794d */ /* 0x000fea0003800000 */
.L_x_0:
[----:B------:R-:W-:-:S00]  /*0550*/  BRA `(.L_x_0) ;  /* 0xfffffffc00fc7947 */ /* 0x000fc0000383ffff */
[----:B------:R-:W-:-:S00]  /*0560*/  NOP ;  /* 0x0000000000007918 */ /* 0x000fc00000000000 */
        /* <DEDUP_REMOVED lines=9> */
.L_x_1:


//--------------------- .nv.shared.triton_poi_fused_convolution_leaky_relu_2 --------------------------
	.section	.nv.shared.triton_poi_fused_convolution_leaky_relu_2,"aw",@nobits
	.sectionflags	@""
	.align	16
	.zero		1024


//--------------------- .nv.constant0.triton_poi_fused_convolution_leaky_relu_2 --------------------------
	.section	.nv.constant0.triton_poi_fused_convolution_leaky_relu_2,"a",@progbits
	.sectionflags	@""
	.align	4
.nv.constant0.triton_poi_fused_convolution_leaky_relu_2:
	.zero		556
